//
// Generated by NVIDIA NVVM Compiler
//
// Compiler Build ID: CL-36424714
// Cuda compilation tools, release 13.0, V13.0.88
// Based on NVVM 20.0.0
//

.version 9.0
.target sm_100
.address_size 64

	// .globl	_Z23weighted_l2_norm_kernelPKfS0_Pfi
.extern .shared .align 16 .b8 shmem[];

.visible .entry _Z23weighted_l2_norm_kernelPKfS0_Pfi(
	.param .u64 .ptr .align 1 _Z23weighted_l2_norm_kernelPKfS0_Pfi_param_0,
	.param .u64 .ptr .align 1 _Z23weighted_l2_norm_kernelPKfS0_Pfi_param_1,
	.param .u64 .ptr .align 1 _Z23weighted_l2_norm_kernelPKfS0_Pfi_param_2,
	.param .u32 _Z23weighted_l2_norm_kernelPKfS0_Pfi_param_3
)
{
	.reg .pred 	%p<6>;
	.reg .b32 	%r<14>;
	.reg .b32 	%f<12>;
	.reg .b64 	%rd<12>;

	ld.param.u64 	%rd1, [_Z23weighted_l2_norm_kernelPKfS0_Pfi_param_0];
	ld.param.u64 	%rd2, [_Z23weighted_l2_norm_kernelPKfS0_Pfi_param_1];
	ld.param.u64 	%rd3, [_Z23weighted_l2_norm_kernelPKfS0_Pfi_param_2];
	ld.param.u32 	%r8, [_Z23weighted_l2_norm_kernelPKfS0_Pfi_param_3];
	mov.u32 	%r1, %tid.x;
	mov.u32 	%r2, %ctaid.x;
	mov.u32 	%r13, %ntid.x;
	mad.lo.s32 	%r4, %r2, %r13, %r1;
	setp.ge.s32 	%p1, %r4, %r8;
	mov.f32 	%f11, 0f00000000;
	@%p1 bra 	$L__BB0_2;
	cvta.to.global.u64 	%rd4, %rd1;
	cvta.to.global.u64 	%rd5, %rd2;
	mul.wide.s32 	%rd6, %r4, 4;
	add.s64 	%rd7, %rd4, %rd6;
	ld.global.nc.f32 	%f4, [%rd7];
	add.s64 	%rd8, %rd5, %rd6;
	ld.global.nc.f32 	%f5, [%rd8];
	mul.f32 	%f6, %f4, %f5;
	mul.f32 	%f11, %f4, %f6;
$L__BB0_2:
	shl.b32 	%r9, %r1, 2;
	mov.u32 	%r10, shmem;
	add.s32 	%r5, %r10, %r9;
	st.shared.f32 	[%r5], %f11;
	bar.sync 	0;
	setp.lt.u32 	%p2, %r13, 2;
	@%p2 bra 	$L__BB0_6;
$L__BB0_3:
	shr.u32 	%r7, %r13, 1;
	setp.ge.u32 	%p3, %r1, %r7;
	@%p3 bra 	$L__BB0_5;
	shl.b32 	%r11, %r7, 2;
	add.s32 	%r12, %r5, %r11;
	ld.shared.f32 	%f7, [%r12];
	ld.shared.f32 	%f8, [%r5];
	add.f32 	%f9, %f7, %f8;
	st.shared.f32 	[%r5], %f9;
$L__BB0_5:
	bar.sync 	0;
	setp.gt.u32 	%p4, %r13, 3;
	mov.u32 	%r13, %r7;
	@%p4 bra 	$L__BB0_3;
$L__BB0_6:
	setp.ne.s32 	%p5, %r1, 0;
	@%p5 bra 	$L__BB0_8;
	ld.shared.f32 	%f10, [shmem];
	cvta.to.global.u64 	%rd9, %rd3;
	mul.wide.u32 	%rd10, %r2, 4;
	add.s64 	%rd11, %rd9, %rd10;
	st.global.f32 	[%rd11], %f10;
$L__BB0_8:
	ret;

}


// ===== COMPILED SASS (sm_100) =====

	.target	sm_100

	.elftype	@"ET_EXEC"


//--------------------- .note.nv.tkinfo           --------------------------
	.section	.note.nv.tkinfo,"",@"SHT_NOTE"
	.sectionflags	@"SHF_NOTE_NV_TKINFO"
	.tkinfo
        /*0018*/ 	.word	0x00000002
        /*0030*/ 	.string	""
        /*0030*/ 	.string	"ptxas"
        /*0030*/ 	.string	"Cuda compilation tools, release 13.0, V13.0.88"
        /*0030*/ 	.string	"Build cuda_13.0.r13.0/compiler.36424714_0"
        /*0030*/ 	.string	"-arch sm_100 -m 64 "



//--------------------- .note.nv.cuinfo           --------------------------
	.section	.note.nv.cuinfo,"",@"SHT_NOTE"
	.sectionflags	@"SHF_NOTE_NV_CUINFO"
        /*0018*/ 	.short	0x0002
        /*001a*/ 	.short	0x0064
        /*001c*/ 	.short	0x0082
	.zero		2


//--------------------- .nv.info                  --------------------------
	.section	.nv.info,"",@"SHT_CUDA_INFO"
	.align	4


	//----- nvinfo : EIATTR_REGCOUNT
	.align		4
        /*0000*/ 	.byte	0x04, 0x2f
        /*0002*/ 	.short	(.L_1 - .L_0)
	.align		4
.L_0:
        /*0004*/ 	.word	index@(_Z23weighted_l2_norm_kernelPKfS0_Pfi)
        /*0008*/ 	.word	0x0000000c


	//----- nvinfo : EIATTR_FRAME_SIZE
	.align		4
.L_1:
        /*000c*/ 	.byte	0x04, 0x11
        /*000e*/ 	.short	(.L_3 - .L_2)
	.align		4
.L_2:
        /*0010*/ 	.word	index@(_Z23weighted_l2_norm_kernelPKfS0_Pfi)
        /*0014*/ 	.word	0x00000000


	//----- nvinfo : EIATTR_MIN_STACK_SIZE
	.align		4
.L_3:
        /*0018*/ 	.byte	0x04, 0x12
        /*001a*/ 	.short	(.L_5 - .L_4)
	.align		4
.L_4:
        /*001c*/ 	.word	index@(_Z23weighted_l2_norm_kernelPKfS0_Pfi)
        /*0020*/ 	.word	0x00000000
.L_5:


//--------------------- .nv.compat                --------------------------
	.section	.nv.compat,"",@"SHT_CUDA_COMPAT_INFO"
	.align	4
        /*0000*/ 	.byte	0x02, 0x09, 0x00, 0x00, 0x02, 0x02, 0x01, 0x00, 0x02, 0x05, 0x05, 0x00, 0x03, 0x07, 0x01, 0x01
        /*0010*/ 	.byte	0x02, 0x03, 0x00, 0x00, 0x02, 0x06, 0x01, 0x00, 0x04, 0x0b, 0x08, 0x00, 0x09, 0x00, 0x00, 0x00
        /*0020*/ 	.byte	0x00, 0x00, 0x00, 0x00


//--------------------- .nv.info._Z23weighted_l2_norm_kernelPKfS0_Pfi --------------------------
	.section	.nv.info._Z23weighted_l2_norm_kernelPKfS0_Pfi,"",@"SHT_CUDA_INFO"
	.sectionflags	@""
	.align	4


	//----- nvinfo : EIATTR_CUDA_API_VERSION
	.align		4
        /*0000*/ 	.byte	0x04, 0x37
        /*0002*/ 	.short	(.L_7 - .L_6)
.L_6:
        /*0004*/ 	.word	0x00000082


	//----- nvinfo : EIATTR_KPARAM_INFO
	.align		4
.L_7:
        /*0008*/ 	.byte	0x04, 0x17
        /*000a*/ 	.short	(.L_9 - .L_8)
.L_8:
        /*000c*/ 	.word	0x00000000
        /*0010*/ 	.short	0x0003
        /*0012*/ 	.short	0x0018
        /*0014*/ 	.byte	0x00, 0xf0, 0x11, 0x00


	//----- nvinfo : EIATTR_KPARAM_INFO
	.align		4
.L_9:
        /*0018*/ 	.byte	0x04, 0x17
        /*001a*/ 	.short	(.L_11 - .L_10)
.L_10:
        /*001c*/ 	.word	0x00000000
        /*0020*/ 	.short	0x0002
        /*0022*/ 	.short	0x0010
        /*0024*/ 	.byte	0x00, 0xf5, 0x21, 0x00


	//----- nvinfo : EIATTR_KPARAM_INFO
	.align		4
.L_11:
        /*0028*/ 	.byte	0x04, 0x17
        /*002a*/ 	.short	(.L_13 - .L_12)
.L_12:
        /*002c*/ 	.word	0x00000000
        /*0030*/ 	.short	0x0001
        /*0032*/ 	.short	0x0008
        /*0034*/ 	.byte	0x00, 0xf5, 0x21, 0x00


	//----- nvinfo : EIATTR_KPARAM_INFO
	.align		4
.L_13:
        /*0038*/ 	.byte	0x04, 0x17
        /*003a*/ 	.short	(.L_15 - .L_14)
.L_14:
        /*003c*/ 	.word	0x00000000
        /*0040*/ 	.short	0x0000
        /*0042*/ 	.short	0x0000
        /*0044*/ 	.byte	0x00, 0xf5, 0x21, 0x00


	//----- nvinfo : EIATTR_SPARSE_MMA_MASK
	.align		4
.L_15:
        /*0048*/ 	.byte	0x03, 0x50
        /*004a*/ 	.short	0x0000


	//----- nvinfo : EIATTR_MAXREG_COUNT
	.align		4
        /*004c*/ 	.byte	0x03, 0x1b
        /*004e*/ 	.short	0x00ff


	//----- nvinfo : EIATTR_NUM_BARRIERS
	.align		4
        /*0050*/ 	.byte	0x02, 0x4c
        /*0052*/ 	.byte	0x01
	.zero		1


	//----- nvinfo : EIATTR_MERCURY_ISA_VERSION
	.align		4
        /*0054*/ 	.byte	0x03, 0x5f
        /*0056*/ 	.short	0x0101


	//----- nvinfo : EIATTR_VRC_CTA_INIT_COUNT
	.align		4
        /*0058*/ 	.byte	0x02, 0x4a
	.zero		1
	.zero		1


	//----- nvinfo : EIATTR_EXIT_INSTR_OFFSETS
	.align		4
        /*005c*/ 	.byte	0x04, 0x1c
        /*005e*/ 	.short	(.L_17 - .L_16)


	//   ....[0]....
.L_16:
        /*0060*/ 	.word	0x00000260


	//   ....[1]....
        /*0064*/ 	.word	0x000002e0


	//----- nvinfo : EIATTR_CBANK_PARAM_SIZE
	.align		4
.L_17:
        /*0068*/ 	.byte	0x03, 0x19
        /*006a*/ 	.short	0x001c


	//----- nvinfo : EIATTR_PARAM_CBANK
	.align		4
        /*006c*/ 	.byte	0x04, 0x0a
        /*006e*/ 	.short	(.L_19 - .L_18)
	.align		4
.L_18:
        /*0070*/ 	.word	index@(.nv.constant0._Z23weighted_l2_norm_kernelPKfS0_Pfi)
        /*0074*/ 	.short	0x0380
        /*0076*/ 	.short	0x001c


	//----- nvinfo : EIATTR_SW_WAR
	.align		4
.L_19:
        /*0078*/ 	.byte	0x04, 0x36
        /*007a*/ 	.short	(.L_21 - .L_20)
.L_20:
        /*007c*/ 	.word	0x00000008
.L_21:


//--------------------- .nv.callgraph             --------------------------
	.section	.nv.callgraph,"",@"SHT_CUDA_CALLGRAPH"
	.align	4
	.sectionentsize	8
	.align		4
        /*0000*/ 	.word	0x00000000
	.align		4
        /*0004*/ 	.word	0xffffffff
	.align		4
        /*0008*/ 	.word	0x00000000
	.align		4
        /*000c*/ 	.word	0xfffffffe
	.align		4
        /*0010*/ 	.word	0x00000000
	.align		4
        /*0014*/ 	.word	0xfffffffd
	.align		4
        /*0018*/ 	.word	0x00000000
	.align		4
        /*001c*/ 	.word	0xfffffffc


//--------------------- .text._Z23weighted_l2_norm_kernelPKfS0_Pfi --------------------------
	.section	.text._Z23weighted_l2_norm_kernelPKfS0_Pfi,"ax",@progbits
	.align	128
        .global         _Z23weighted_l2_norm_kernelPKfS0_Pfi
        .type           _Z23weighted_l2_norm_kernelPKfS0_Pfi,@function
        .size           _Z23weighted_l2_norm_kernelPKfS0_Pfi,(.L_x_3 - _Z23weighted_l2_norm_kernelPKfS0_Pfi)
        .other          _Z23weighted_l2_norm_kernelPKfS0_Pfi,@"STO_CUDA_ENTRY STV_DEFAULT"
_Z23weighted_l2_norm_kernelPKfS0_Pfi:
.text._Z23weighted_l2_norm_kernelPKfS0_Pfi:
[----:B------:R-:W-:Y:S01]  /*0000*/  LDC R1, c[0x0][0x37c] ;  /* 0x0000df00ff017b82 */ /* 0x000fe20000000800 */
[----:B------:R-:W0:Y:S01]  /*0010*/  S2R R8, SR_TID.X ;  /* 0x0000000000087919 */ /* 0x000e220000002100 */
[----:B------:R-:W0:Y:S06]  /*0020*/  LDCU UR8, c[0x0][0x360] ;  /* 0x00006c00ff0877ac */ /* 0x000e2c0008000800 */
[----:B------:R-:W1:Y:S01]  /*0030*/  LDC.64 R2, c[0x0][0x380] ;  /* 0x0000e000ff027b82 */ /* 0x000e620000000a00 */
[----:B------:R-:W0:Y:S01]  /*0040*/  S2R R9, SR_CTAID.X ;  /* 0x0000000000097919 */ /* 0x000e220000002500 */
[----:B------:R-:W2:Y:S01]  /*0050*/  LDCU UR4, c[0x0][0x398] ;  /* 0x00007300ff0477ac */ /* 0x000ea20008000800 */
[----:B------:R-:W3:Y:S05]  /*0060*/  LDCU.64 UR6, c[0x0][0x358] ;  /* 0x00006b00ff0677ac */ /* 0x000eea0008000a00 */
[----:B------:R-:W4:Y:S01]  /*0070*/  LDC.64 R4, c[0x0][0x388] ;  /* 0x0000e200ff047b82 */ /* 0x000f220000000a00 */
[----:B0-----:R-:W-:-:S05]  /*0080*/  IMAD R7, R9, UR8, R8 ;  /* 0x0000000809077c24 */ /* 0x001fca000f8e0208 */
[----:B--2---:R-:W-:-:S13]  /*0090*/  ISETP.GE.AND P1, PT, R7, UR4, PT ;  /* 0x0000000407007c0c */ /* 0x004fda000bf26270 */
[----:B-1----:R-:W-:-:S04]  /*00a0*/  @!P1 IMAD.WIDE R2, R7, 0x4, R2 ;  /* 0x0000000407029825 */ /* 0x002fc800078e0202 */
[----:B----4-:R-:W-:Y:S02]  /*00b0*/  @!P1 IMAD.WIDE R4, R7, 0x4, R4 ;  /* 0x0000000407049825 */ /* 0x010fe400078e0204 */
[----:B---3--:R0:W2:Y:S04]  /*00c0*/  @!P1 LDG.E.CONSTANT R2, desc[UR6][R2.64] ;  /* 0x0000000602029981 */ /* 0x0080a8000c1e9900 */
[----:B------:R-:W2:Y:S01]  /*00d0*/  @!P1 LDG.E.CONSTANT R5, desc[UR6][R4.64] ;  /* 0x0000000604059981 */ /* 0x000ea2000c1e9900 */
[----:B------:R-:W1:Y:S01]  /*00e0*/  S2UR UR5, SR_CgaCtaId ;  /* 0x00000000000579c3 */ /* 0x000e620000008800 */
[----:B------:R-:W-:Y:S01]  /*00f0*/  IMAD.U32 R0, RZ, RZ, UR8 ;  /* 0x00000008ff007e24 */ /* 0x000fe2000f8e00ff */
[----:B------:R-:W-:Y:S01]  /*0100*/  UMOV UR4, 0x400 ;  /* 0x0000040000047882 */ /* 0x000fe20000000000 */
[----:B------:R-:W-:-:S03]  /*0110*/  IMAD.MOV.U32 R6, RZ, RZ, RZ ;  /* 0x000000ffff067224 */ /* 0x000fc600078e00ff */
[----:B------:R-:W-:Y:S01]  /*0120*/  ISETP.GE.U32.AND P0, PT, R0, 0x2, PT ;  /* 0x000000020000780c */ /* 0x000fe20003f06070 */
[----:B-1----:R-:W-:-:S06]  /*0130*/  ULEA UR4, UR5, UR4, 0x18 ;  /* 0x0000000405047291 */ /* 0x002fcc000f8ec0ff */
[----:B0-----:R-:W-:Y:S01]  /*0140*/  LEA R3, R8, UR4, 0x2 ;  /* 0x0000000408037c11 */ /* 0x001fe2000f8e10ff */
[----:B--2---:R-:W-:-:S04]  /*0150*/  @!P1 FMUL R7, R2, R5 ;  /* 0x0000000502079220 */ /* 0x004fc80000400000 */
[----:B------:R-:W-:Y:S01]  /*0160*/  @!P1 FMUL R6, R2, R7 ;  /* 0x0000000702069220 */ /* 0x000fe20000400000 */
[----:B------:R-:W-:-:S04]  /*0170*/  ISETP.NE.AND P1, PT, R8, RZ, PT ;  /* 0x000000ff0800720c */ /* 0x000fc80003f25270 */
[----:B------:R0:W-:Y:S01]  /*0180*/  STS [R3], R6 ;  /* 0x0000000603007388 */ /* 0x0001e20000000800 */
[----:B------:R-:W-:Y:S06]  /*0190*/  BAR.SYNC.DEFER_BLOCKING 0x0 ;  /* 0x0000000000007b1d */ /* 0x000fec0000010000 */
[----:B------:R-:W-:Y:S05]  /*01a0*/  @!P0 BRA `(.L_x_0) ;  /* 0x00000000002c8947 */ /* 0x000fea0003800000 */
.L_x_1:
[----:B0-----:R-:W-:-:S04]  /*01b0*/  SHF.R.U32.HI R6, RZ, 0x1, R0 ;  /* 0x00000001ff067819 */ /* 0x001fc80000011600 */
[----:B------:R-:W-:-:S13]  /*01c0*/  ISETP.GE.U32.AND P0, PT, R8, R6, PT ;  /* 0x000000060800720c */ /* 0x000fda0003f06070 */
[----:B------:R-:W-:Y:S01]  /*01d0*/  @!P0 LEA R2, R6, R3, 0x2 ;  /* 0x0000000306028211 */ /* 0x000fe200078e10ff */
[----:B------:R-:W-:Y:S05]  /*01e0*/  @!P0 LDS R5, [R3] ;  /* 0x0000000003058984 */ /* 0x000fea0000000800 */
[----:B------:R-:W0:Y:S02]  /*01f0*/  @!P0 LDS R2, [R2] ;  /* 0x0000000002028984 */ /* 0x000e240000000800 */
[----:B0-----:R-:W-:-:S05]  /*0200*/  @!P0 FADD R4, R2, R5 ;  /* 0x0000000502048221 */ /* 0x001fca0000000000 */
[----:B------:R1:W-:Y:S01]  /*0210*/  @!P0 STS [R3], R4 ;  /* 0x0000000403008388 */ /* 0x0003e20000000800 */
[----:B------:R-:W-:Y:S01]  /*0220*/  BAR.SYNC.DEFER_BLOCKING 0x0 ;  /* 0x0000000000007b1d */ /* 0x000fe20000010000 */
[----:B------:R-:W-:Y:S02]  /*0230*/  ISETP.GT.U32.AND P0, PT, R0, 0x3, PT ;  /* 0x000000030000780c */ /* 0x000fe40003f04070 */
[----:B------:R-:W-:-:S11]  /*0240*/  MOV R0, R6 ;  /* 0x0000000600007202 */ /* 0x000fd60000000f00 */
[----:B-1----:R-:W-:Y:S05]  /*0250*/  @P0 BRA `(.L_x_1) ;  /* 0xfffffffc00d40947 */ /* 0x002fea000383ffff */
.L_x_0:
[----:B------:R-:W-:Y:S05]  /*0260*/  @P1 EXIT ;  /* 0x000000000000194d */ /* 0x000fea0003800000 */
[----:B------:R-:W1:Y:S01]  /*0270*/  S2UR UR5, SR_CgaCtaId ;  /* 0x00000000000579c3 */ /* 0x000e620000008800 */
[----:B------:R-:W-:-:S07]  /*0280*/  UMOV UR4, 0x400 ;  /* 0x0000040000047882 */ /* 0x000fce0000000000 */
[----:B0-----:R-:W0:Y:S01]  /*0290*/  LDC.64 R2, c[0x0][0x390] ;  /* 0x0000e400ff027b82 */ /* 0x001e220000000a00 */
[----:B-1----:R-:W-:Y:S01]  /*02a0*/  ULEA UR4, UR5, UR4, 0x18 ;  /* 0x0000000405047291 */ /* 0x002fe2000f8ec0ff */
[----:B0-----:R-:W-:-:S08]  /*02b0*/  IMAD.WIDE.U32 R2, R9, 0x4, R2 ;  /* 0x0000000409027825 */ /* 0x001fd000078e0002 */
[----:B------:R-:W0:Y:S04]  /*02c0*/  LDS R5, [UR4] ;  /* 0x00000004ff057984 */ /* 0x000e280008000800 */
[----:B0-----:R-:W-:Y:S01]  /*02d0*/  STG.E desc[UR6][R2.64], R5 ;  /* 0x0000000502007986 */ /* 0x001fe2000c101906 */
[----:B------:R-:W-:Y:S05]  /*02e0*/  EXIT ;  /* 0x000000000000794d */ /* 0x000fea0003800000 */
.L_x_2:
[----:B------:R-:W-:-:S00]  /*02f0*/  BRA `(.L_x_2) ;  /* 0xfffffffc00fc7947 */ /* 0x000fc0000383ffff */
[----:B------:R-:W-:-:S00]  /*0300*/  NOP ;  /* 0x0000000000007918 */ /* 0x000fc00000000000 */
[----:B------:R-:W-:-:S00]  /*0310*/  NOP ;  /* 0x0000000000007918 */ /* 0x000fc00000000000 */
[----:B------:R-:W-:-:S00]  /*0320*/  NOP ;  /* 0x0000000000007918 */ /* 0x000fc00000000000 */
[----:B------:R-:W-:-:S00]  /*0330*/  NOP ;  /* 0x0000000000007918 */ /* 0x000fc00000000000 */
[----:B------:R-:W-:-:S00]  /*0340*/  NOP ;  /* 0x0000000000007918 */ /* 0x000fc00000000000 */
[----:B------:R-:W-:-:S00]  /*0350*/  NOP ;  /* 0x0000000000007918 */ /* 0x000fc00000000000 */
[----:B------:R-:W-:-:S00]  /*0360*/  NOP ;  /* 0x0000000000007918 */ /* 0x000fc00000000000 */
[----:B------:R-:W-:-:S00]  /*0370*/  NOP ;  /* 0x0000000000007918 */ /* 0x000fc00000000000 */
.L_x_3:


//--------------------- .nv.shared._Z23weighted_l2_norm_kernelPKfS0_Pfi --------------------------
	.section	.nv.shared._Z23weighted_l2_norm_kernelPKfS0_Pfi,"aw",@nobits
	.sectionflags	@""
	.align	16
	.zero		1024


//--------------------- .nv.shared.reserved.0     --------------------------
	.section	.nv.shared.reserved.0,"aw",@nobits
	.weak		__nv_reservedSMEM_offset_0_alias
	.size		__nv_reservedSMEM_offset_0_alias, 0, 64
	.other		__nv_reservedSMEM_offset_0_alias,@"STO_CUDA_RESERVED_SHARED STV_DEFAULT"
__nv_reservedSMEM_offset_0_alias:
	.zero		0
	.zero		64


//--------------------- .nv.constant0._Z23weighted_l2_norm_kernelPKfS0_Pfi --------------------------
	.section	.nv.constant0._Z23weighted_l2_norm_kernelPKfS0_Pfi,"a",@progbits
	.sectionflags	@""
	.align	4
.nv.constant0._Z23weighted_l2_norm_kernelPKfS0_Pfi:
	.zero		924


//--------------------- SYMBOLS --------------------------

	.type		.nv.reservedSmem.offset0,@object
	.size		.nv.reservedSmem.offset0,0x4
	.type		.nv.reservedSmem.cap,@object
	.size		.nv.reservedSmem.cap,0x4
